//
// Generated by NVIDIA NVVM Compiler
//
// Compiler Build ID: CL-36424714
// Cuda compilation tools, release 13.0, V13.0.88
// Based on NVVM 20.0.0
//

.version 9.0
.target sm_100
.address_size 64

	// .globl	_Z14scalarValueMulPfii
.extern .func  (.param .b32 func_retval0) vprintf
(
	.param .b64 vprintf_param_0,
	.param .b64 vprintf_param_1
)
;
.global .align 1 .b8 $str[79] = {32, 32, 98, 108, 111, 99, 107, 68, 105, 109, 46, 120, 32, 61, 32, 37, 100, 32, 32, 32, 98, 108, 111, 99, 107, 73, 100, 120, 46, 120, 32, 61, 32, 37, 100, 32, 32, 32, 116, 104, 114, 101, 97, 100, 73, 100, 120, 46, 120, 32, 61, 32, 37, 100, 32, 32, 32, 32, 105, 32, 40, 37, 100, 41, 32, 32, 97, 91, 105, 93, 32, 61, 32, 37, 46, 50, 102, 10};

.visible .entry _Z14scalarValueMulPfii(
	.param .u64 .ptr .align 1 _Z14scalarValueMulPfii_param_0,
	.param .u32 _Z14scalarValueMulPfii_param_1,
	.param .u32 _Z14scalarValueMulPfii_param_2
)
{
	.local .align 8 .b8 	__local_depot0[24];
	.reg .b64 	%SP;
	.reg .b64 	%SPL;
	.reg .pred 	%p<2>;
	.reg .b32 	%r<9>;
	.reg .b32 	%f<4>;
	.reg .b64 	%rd<9>;
	.reg .b64 	%fd<2>;

	mov.u64 	%SPL, __local_depot0;
	cvta.local.u64 	%SP, %SPL;
	ld.param.u64 	%rd1, [_Z14scalarValueMulPfii_param_0];
	ld.param.u32 	%r6, [_Z14scalarValueMulPfii_param_1];
	ld.param.u32 	%r5, [_Z14scalarValueMulPfii_param_2];
	mov.u32 	%r1, %ntid.x;
	mov.u32 	%r2, %ctaid.x;
	mov.u32 	%r3, %tid.x;
	mad.lo.s32 	%r4, %r1, %r2, %r3;
	setp.ge.s32 	%p1, %r4, %r6;
	@%p1 bra 	$L__BB0_2;
	add.u64 	%rd2, %SP, 0;
	add.u64 	%rd3, %SPL, 0;
	cvta.to.global.u64 	%rd4, %rd1;
	mul.wide.s32 	%rd5, %r4, 4;
	add.s64 	%rd6, %rd4, %rd5;
	ld.global.f32 	%f1, [%rd6];
	cvt.rn.f32.s32 	%f2, %r5;
	mul.f32 	%f3, %f1, %f2;
	st.global.f32 	[%rd6], %f3;
	cvt.f64.f32 	%fd1, %f3;
	st.local.v2.u32 	[%rd3], {%r1, %r2};
	st.local.v2.u32 	[%rd3+8], {%r3, %r4};
	st.local.f64 	[%rd3+16], %fd1;
	mov.u64 	%rd7, $str;
	cvta.global.u64 	%rd8, %rd7;
	{ // callseq 0, 0
	.param .b64 param0;
	st.param.b64 	[param0], %rd8;
	.param .b64 param1;
	st.param.b64 	[param1], %rd2;
	.param .b32 retval0;
	call.uni (retval0), 
	vprintf, 
	(
	param0, 
	param1
	);
	ld.param.b32 	%r7, [retval0];
	} // callseq 0
$L__BB0_2:
	ret;

}


// ===== COMPILED SASS (sm_100) =====

	.target	sm_100

	.elftype	@"ET_EXEC"


//--------------------- .note.nv.tkinfo           --------------------------
	.section	.note.nv.tkinfo,"",@"SHT_NOTE"
	.sectionflags	@"SHF_NOTE_NV_TKINFO"
	.tkinfo
        /*0018*/ 	.word	0x00000002
        /*0030*/ 	.string	""
        /*0030*/ 	.string	"ptxas"
        /*0030*/ 	.string	"Cuda compilation tools, release 13.0, V13.0.88"
        /*0030*/ 	.string	"Build cuda_13.0.r13.0/compiler.36424714_0"
        /*0030*/ 	.string	"-arch sm_100 -m 64 "



//--------------------- .note.nv.cuinfo           --------------------------
	.section	.note.nv.cuinfo,"",@"SHT_NOTE"
	.sectionflags	@"SHF_NOTE_NV_CUINFO"
        /*0018*/ 	.short	0x0002
        /*001a*/ 	.short	0x0064
        /*001c*/ 	.short	0x0082
	.zero		2


//--------------------- .nv.info                  --------------------------
	.section	.nv.info,"",@"SHT_CUDA_INFO"
	.align	4


	//----- nvinfo : EIATTR_REGCOUNT
	.align		4
        /*0000*/ 	.byte	0x04, 0x2f
        /*0002*/ 	.short	(.L_2 - .L_1)
	.align		4
.L_1:
        /*0004*/ 	.word	index@(_Z14scalarValueMulPfii)
        /*0008*/ 	.word	0x00000018


	//----- nvinfo : EIATTR_FRAME_SIZE
	.align		4
.L_2:
        /*000c*/ 	.byte	0x04, 0x11
        /*000e*/ 	.short	(.L_4 - .L_3)
	.align		4
.L_3:
        /*0010*/ 	.word	index@(_Z14scalarValueMulPfii)
        /*0014*/ 	.word	0x00000018


	//----- nvinfo : EIATTR_MIN_STACK_SIZE
	.align		4
.L_4:
        /*0018*/ 	.byte	0x04, 0x12
        /*001a*/ 	.short	(.L_6 - .L_5)
	.align		4
.L_5:
        /*001c*/ 	.word	index@(_Z14scalarValueMulPfii)
        /*0020*/ 	.word	0x00000018
.L_6:


//--------------------- .nv.compat                --------------------------
	.section	.nv.compat,"",@"SHT_CUDA_COMPAT_INFO"
	.align	4
        /*0000*/ 	.byte	0x02, 0x09, 0x00, 0x00, 0x02, 0x02, 0x01, 0x00, 0x02, 0x05, 0x05, 0x00, 0x03, 0x07, 0x01, 0x01
        /*0010*/ 	.byte	0x02, 0x03, 0x00, 0x00, 0x02, 0x06, 0x01, 0x00, 0x04, 0x0b, 0x08, 0x00, 0x09, 0x00, 0x00, 0x00
        /*0020*/ 	.byte	0x00, 0x00, 0x00, 0x00


//--------------------- .nv.info._Z14scalarValueMulPfii --------------------------
	.section	.nv.info._Z14scalarValueMulPfii,"",@"SHT_CUDA_INFO"
	.sectionflags	@""
	.align	4


	//----- nvinfo : EIATTR_CUDA_API_VERSION
	.align		4
        /*0000*/ 	.byte	0x04, 0x37
        /*0002*/ 	.short	(.L_8 - .L_7)
.L_7:
        /*0004*/ 	.word	0x00000082


	//----- nvinfo : EIATTR_KPARAM_INFO
	.align		4
.L_8:
        /*0008*/ 	.byte	0x04, 0x17
        /*000a*/ 	.short	(.L_10 - .L_9)
.L_9:
        /*000c*/ 	.word	0x00000000
        /*0010*/ 	.short	0x0002
        /*0012*/ 	.short	0x000c
        /*0014*/ 	.byte	0x00, 0xf0, 0x11, 0x00


	//----- nvinfo : EIATTR_KPARAM_INFO
	.align		4
.L_10:
        /*0018*/ 	.byte	0x04, 0x17
        /*001a*/ 	.short	(.L_12 - .L_11)
.L_11:
        /*001c*/ 	.word	0x00000000
        /*0020*/ 	.short	0x0001
        /*0022*/ 	.short	0x0008
        /*0024*/ 	.byte	0x00, 0xf0, 0x11, 0x00


	//----- nvinfo : EIATTR_KPARAM_INFO
	.align		4
.L_12:
        /*0028*/ 	.byte	0x04, 0x17
        /*002a*/ 	.short	(.L_14 - .L_13)
.L_13:
        /*002c*/ 	.word	0x00000000
        /*0030*/ 	.short	0x0000
        /*0032*/ 	.short	0x0000
        /*0034*/ 	.byte	0x00, 0xf5, 0x21, 0x00


	//----- nvinfo : EIATTR_SPARSE_MMA_MASK
	.align		4
.L_14:
        /*0038*/ 	.byte	0x03, 0x50
        /*003a*/ 	.short	0x0000


	//----- nvinfo : EIATTR_MAXREG_COUNT
	.align		4
        /*003c*/ 	.byte	0x03, 0x1b
        /*003e*/ 	.short	0x00ff


	//----- nvinfo : EIATTR_EXTERNS
	.align		4
        /*0040*/ 	.byte	0x04, 0x0f
        /*0042*/ 	.short	(.L_16 - .L_15)


	//   ....[0]....
	.align		4
.L_15:
        /*0044*/ 	.word	index@(vprintf)


	//----- nvinfo : EIATTR_MERCURY_ISA_VERSION
	.align		4
.L_16:
        /*0048*/ 	.byte	0x03, 0x5f
        /*004a*/ 	.short	0x0101


	//----- nvinfo : EIATTR_VRC_CTA_INIT_COUNT
	.align		4
        /*004c*/ 	.byte	0x02, 0x4a
	.zero		1
	.zero		1


	//----- nvinfo : EIATTR_SYSCALL_OFFSETS
	.align		4
        /*0050*/ 	.byte	0x04, 0x46
        /*0052*/ 	.short	(.L_18 - .L_17)


	//   ....[0]....
.L_17:
        /*0054*/ 	.word	0x000001f0


	//----- nvinfo : EIATTR_EXIT_INSTR_OFFSETS
	.align		4
.L_18:
        /*0058*/ 	.byte	0x04, 0x1c
        /*005a*/ 	.short	(.L_20 - .L_19)


	//   ....[0]....
.L_19:
        /*005c*/ 	.word	0x000000c0


	//   ....[1]....
        /*0060*/ 	.word	0x00000200


	//----- nvinfo : EIATTR_CRS_STACK_SIZE
	.align		4
.L_20:
        /*0064*/ 	.byte	0x04, 0x1e
        /*0066*/ 	.short	(.L_22 - .L_21)
.L_21:
        /*0068*/ 	.word	0x00000000


	//----- nvinfo : EIATTR_CBANK_PARAM_SIZE
	.align		4
.L_22:
        /*006c*/ 	.byte	0x03, 0x19
        /*006e*/ 	.short	0x0010


	//----- nvinfo : EIATTR_PARAM_CBANK
	.align		4
        /*0070*/ 	.byte	0x04, 0x0a
        /*0072*/ 	.short	(.L_24 - .L_23)
	.align		4
.L_23:
        /*0074*/ 	.word	index@(.nv.constant0._Z14scalarValueMulPfii)
        /*0078*/ 	.short	0x0380
        /*007a*/ 	.short	0x0010


	//----- nvinfo : EIATTR_SW_WAR
	.align		4
.L_24:
        /*007c*/ 	.byte	0x04, 0x36
        /*007e*/ 	.short	(.L_26 - .L_25)
.L_25:
        /*0080*/ 	.word	0x00000008
.L_26:


//--------------------- .nv.callgraph             --------------------------
	.section	.nv.callgraph,"",@"SHT_CUDA_CALLGRAPH"
	.align	4
	.sectionentsize	8
	.align		4
        /*0000*/ 	.word	0x00000000
	.align		4
        /*0004*/ 	.word	0xffffffff
	.align		4
        /*0008*/ 	.word	index@(_Z14scalarValueMulPfii)
	.align		4
        /*000c*/ 	.word	index@(vprintf)
	.align		4
        /*0010*/ 	.word	0x00000000
	.align		4
        /*0014*/ 	.word	0xfffffffe
	.align		4
        /*0018*/ 	.word	0x00000000
	.align		4
        /*001c*/ 	.word	0xfffffffd
	.align		4
        /*0020*/ 	.word	0x00000000
	.align		4
        /*0024*/ 	.word	0xfffffffc


//--------------------- .nv.constant4             --------------------------
	.section	.nv.constant4,"a",@progbits
	.align	8
	.align		8
.nv.constant4:
        /*0000*/ 	.dword	vprintf
	.align		8
        /*0008*/ 	.dword	$str


//--------------------- .text._Z14scalarValueMulPfii --------------------------
	.section	.text._Z14scalarValueMulPfii,"ax",@progbits
	.align	128
        .global         _Z14scalarValueMulPfii
        .type           _Z14scalarValueMulPfii,@function
        .size           _Z14scalarValueMulPfii,(.L_x_2 - _Z14scalarValueMulPfii)
        .other          _Z14scalarValueMulPfii,@"STO_CUDA_ENTRY STV_DEFAULT"
_Z14scalarValueMulPfii:
.text._Z14scalarValueMulPfii:
[----:B------:R-:W0:Y:S01]  /*0000*/  LDC R1, c[0x0][0x37c] ;  /* 0x0000df00ff017b82 */ /* 0x000e220000000800 */
[----:B------:R-:W1:Y:S01]  /*0010*/  S2R R15, SR_CTAID.X ;  /* 0x00000000000f7919 */ /* 0x000e620000002500 */
[----:B------:R-:W2:Y:S06]  /*0020*/  LDCU UR5, c[0x0][0x2fc] ;  /* 0x00005f80ff0577ac */ /* 0x000eac0008000800 */
[----:B------:R-:W1:Y:S01]  /*0030*/  LDC R14, c[0x0][0x360] ;  /* 0x0000d800ff0e7b82 */ /* 0x000e620000000800 */
[----:B0-----:R-:W-:Y:S01]  /*0040*/  VIADD R1, R1, 0xffffffe8 ;  /* 0xffffffe801017836 */ /* 0x001fe20000000000 */
[----:B------:R-:W1:Y:S01]  /*0050*/  S2R R16, SR_TID.X ;  /* 0x0000000000107919 */ /* 0x000e620000002100 */
[----:B------:R-:W0:Y:S01]  /*0060*/  LDCU UR6, c[0x0][0x388] ;  /* 0x00007100ff0677ac */ /* 0x000e220008000800 */
[----:B------:R-:W3:Y:S02]  /*0070*/  LDCU UR4, c[0x0][0x2f8] ;  /* 0x00005f00ff0477ac */ /* 0x000ee40008000800 */
[----:B---3--:R-:W-:-:S05]  /*0080*/  IADD3 R6, P1, PT, R1, UR4, RZ ;  /* 0x0000000401067c10 */ /* 0x008fca000ff3e0ff */
[----:B--2---:R-:W-:Y:S02]  /*0090*/  IMAD.X R7, RZ, RZ, UR5, P1 ;  /* 0x00000005ff077e24 */ /* 0x004fe400088e06ff */
[----:B-1----:R-:W-:-:S05]  /*00a0*/  IMAD R17, R14, R15, R16 ;  /* 0x0000000f0e117224 */ /* 0x002fca00078e0210 */
[----:B0-----:R-:W-:-:S13]  /*00b0*/  ISETP.GE.AND P0, PT, R17, UR6, PT ;  /* 0x0000000611007c0c */ /* 0x001fda000bf06270 */
[----:B------:R-:W-:Y:S05]  /*00c0*/  @P0 EXIT ;  /* 0x000000000000094d */ /* 0x000fea0003800000 */
[----:B------:R-:W0:Y:S01]  /*00d0*/  LDC.64 R2, c[0x0][0x380] ;  /* 0x0000e000ff027b82 */ /* 0x000e220000000a00 */
[----:B------:R-:W1:Y:S01]  /*00e0*/  LDCU.64 UR4, c[0x0][0x358] ;  /* 0x00006b00ff0477ac */ /* 0x000e620008000a00 */
[----:B------:R-:W2:Y:S01]  /*00f0*/  LDCU UR6, c[0x0][0x38c] ;  /* 0x00007180ff0677ac */ /* 0x000ea20008000800 */
[----:B0-----:R-:W-:-:S05]  /*0100*/  IMAD.WIDE R2, R17, 0x4, R2 ;  /* 0x0000000411027825 */ /* 0x001fca00078e0202 */
[----:B-1----:R-:W3:Y:S01]  /*0110*/  LDG.E R9, desc[UR4][R2.64] ;  /* 0x0000000402097981 */ /* 0x002ee2000c1e1900 */
[----:B--2---:R-:W-:Y:S01]  /*0120*/  I2FP.F32.S32 R0, UR6 ;  /* 0x0000000600007c45 */ /* 0x004fe20008201400 */
[----:B------:R-:W0:Y:S02]  /*0130*/  LDCU.64 UR6, c[0x4][0x8] ;  /* 0x01000100ff0677ac */ /* 0x000e240008000a00 */
[----:B------:R1:W-:Y:S04]  /*0140*/  STL.64 [R1], R14 ;  /* 0x0000000e01007387 */ /* 0x0003e80000100a00 */
[----:B------:R1:W-:Y:S01]  /*0150*/  STL.64 [R1+0x8], R16 ;  /* 0x0000081001007387 */ /* 0x0003e20000100a00 */
[----:B0-----:R-:W-:Y:S01]  /*0160*/  MOV R4, UR6 ;  /* 0x0000000600047c02 */ /* 0x001fe20008000f00 */
[----:B------:R-:W-:-:S02]  /*0170*/  IMAD.U32 R5, RZ, RZ, UR7 ;  /* 0x00000007ff057e24 */ /* 0x000fc4000f8e00ff */
[----:B---3--:R-:W-:Y:S01]  /*0180*/  FMUL R9, R9, R0 ;  /* 0x0000000009097220 */ /* 0x008fe20000400000 */
[----:B------:R-:W-:-:S03]  /*0190*/  MOV R0, 0x0 ;  /* 0x0000000000007802 */ /* 0x000fc60000000f00 */
[----:B------:R-:W0:Y:S01]  /*01a0*/  F2F.F64.F32 R10, R9 ;  /* 0x00000009000a7310 */ /* 0x000e220000201800 */
[----:B------:R1:W-:Y:S01]  /*01b0*/  STG.E desc[UR4][R2.64], R9 ;  /* 0x0000000902007986 */ /* 0x0003e2000c101904 */
[----:B------:R1:W2:Y:S03]  /*01c0*/  LDC.64 R12, c[0x4][R0] ;  /* 0x01000000000c7b82 */ /* 0x0002a60000000a00 */
[----:B0-----:R1:W-:Y:S02]  /*01d0*/  STL.64 [R1+0x10], R10 ;  /* 0x0000100a01007387 */ /* 0x0013e40000100a00 */
[----:B------:R-:W-:-:S07]  /*01e0*/  LEPC R20, `(.L_x_0) ;  /* 0x000000001014794e */ /* 0x000fce0000000000 */
[----:B-12---:R-:W-:Y:S05]  /*01f0*/  CALL.ABS.NOINC R12 ;  /* 0x000000000c007343 */ /* 0x006fea0003c00000 */
.L_x_0:
[----:B------:R-:W-:Y:S05]  /*0200*/  EXIT ;  /* 0x000000000000794d */ /* 0x000fea0003800000 */
.L_x_1:
[----:B------:R-:W-:-:S00]  /*0210*/  BRA `(.L_x_1) ;  /* 0xfffffffc00fc7947 */ /* 0x000fc0000383ffff */
[----:B------:R-:W-:-:S00]  /*0220*/  NOP ;  /* 0x0000000000007918 */ /* 0x000fc00000000000 */
        /* <DEDUP_REMOVED lines=13> */
.L_x_2:


//--------------------- .nv.global.init           --------------------------
	.section	.nv.global.init,"aw",@progbits
.nv.global.init:
	.type		$str,@object
	.size		$str,(.L_0 - $str)
$str:
        /*0000*/ 	.byte	0x20, 0x20, 0x62, 0x6c, 0x6f, 0x63, 0x6b, 0x44, 0x69, 0x6d, 0x2e, 0x78, 0x20, 0x3d, 0x20, 0x25
        /*0010*/ 	.byte	0x64, 0x20, 0x20, 0x20, 0x62, 0x6c, 0x6f, 0x63, 0x6b, 0x49, 0x64, 0x78, 0x2e, 0x78, 0x20, 0x3d
        /*0020*/ 	.byte	0x20, 0x25, 0x64, 0x20, 0x20, 0x20, 0x74, 0x68, 0x72, 0x65, 0x61, 0x64, 0x49, 0x64, 0x78, 0x2e
        /*0030*/ 	.byte	0x78, 0x20, 0x3d, 0x20, 0x25, 0x64, 0x20, 0x20, 0x20, 0x20, 0x69, 0x20, 0x28, 0x25, 0x64, 0x29
        /*0040*/ 	.byte	0x20, 0x20, 0x61, 0x5b, 0x69, 0x5d, 0x20, 0x3d, 0x20, 0x25, 0x2e, 0x32, 0x66, 0x0a, 0x00
.L_0:


//--------------------- .nv.shared.reserved.0     --------------------------
	.section	.nv.shared.reserved.0,"aw",@nobits
	.weak		__nv_reservedSMEM_offset_0_alias
	.size		__nv_reservedSMEM_offset_0_alias, 0, 64
	.other		__nv_reservedSMEM_offset_0_alias,@"STO_CUDA_RESERVED_SHARED STV_DEFAULT"
__nv_reservedSMEM_offset_0_alias:
	.zero		0
	.zero		64


//--------------------- .nv.constant0._Z14scalarValueMulPfii --------------------------
	.section	.nv.constant0._Z14scalarValueMulPfii,"a",@progbits
	.sectionflags	@""
	.align	4
.nv.constant0._Z14scalarValueMulPfii:
	.zero		912


//--------------------- SYMBOLS --------------------------

	.type		.nv.reservedSmem.offset0,@object
	.size		.nv.reservedSmem.offset0,0x4
	.type		vprintf,@function
